//
// Generated by NVIDIA NVVM Compiler
//
// Compiler Build ID: CL-36424714
// Cuda compilation tools, release 13.0, V13.0.88
// Based on NVVM 20.0.0
//

.version 9.0
.target sm_100
.address_size 64

	// .globl	_Z11sumaenlagpuPiS_S_i

.visible .entry _Z11sumaenlagpuPiS_S_i(
	.param .u64 .ptr .align 1 _Z11sumaenlagpuPiS_S_i_param_0,
	.param .u64 .ptr .align 1 _Z11sumaenlagpuPiS_S_i_param_1,
	.param .u64 .ptr .align 1 _Z11sumaenlagpuPiS_S_i_param_2,
	.param .u32 _Z11sumaenlagpuPiS_S_i_param_3
)
{
	.reg .pred 	%p<2>;
	.reg .b32 	%r<9>;
	.reg .b64 	%rd<11>;

	ld.param.u64 	%rd1, [_Z11sumaenlagpuPiS_S_i_param_0];
	ld.param.u64 	%rd2, [_Z11sumaenlagpuPiS_S_i_param_1];
	ld.param.u64 	%rd3, [_Z11sumaenlagpuPiS_S_i_param_2];
	ld.param.u32 	%r2, [_Z11sumaenlagpuPiS_S_i_param_3];
	mov.u32 	%r3, %tid.x;
	mov.u32 	%r4, %ctaid.x;
	mov.u32 	%r5, %ntid.x;
	mad.lo.s32 	%r1, %r4, %r5, %r3;
	setp.ge.s32 	%p1, %r1, %r2;
	@%p1 bra 	$L__BB0_2;
	cvta.to.global.u64 	%rd4, %rd1;
	cvta.to.global.u64 	%rd5, %rd2;
	cvta.to.global.u64 	%rd6, %rd3;
	mul.wide.s32 	%rd7, %r1, 4;
	add.s64 	%rd8, %rd4, %rd7;
	ld.global.u32 	%r6, [%rd8];
	add.s64 	%rd9, %rd5, %rd7;
	ld.global.u32 	%r7, [%rd9];
	add.s32 	%r8, %r7, %r6;
	add.s64 	%rd10, %rd6, %rd7;
	st.global.u32 	[%rd10], %r8;
$L__BB0_2:
	ret;

}


// ===== COMPILED SASS (sm_100) =====

	.target	sm_100

	.elftype	@"ET_EXEC"


//--------------------- .note.nv.tkinfo           --------------------------
	.section	.note.nv.tkinfo,"",@"SHT_NOTE"
	.sectionflags	@"SHF_NOTE_NV_TKINFO"
	.tkinfo
        /*0018*/ 	.word	0x00000002
        /*0030*/ 	.string	""
        /*0030*/ 	.string	"ptxas"
        /*0030*/ 	.string	"Cuda compilation tools, release 13.0, V13.0.88"
        /*0030*/ 	.string	"Build cuda_13.0.r13.0/compiler.36424714_0"
        /*0030*/ 	.string	"-arch sm_100 -m 64 "



//--------------------- .note.nv.cuinfo           --------------------------
	.section	.note.nv.cuinfo,"",@"SHT_NOTE"
	.sectionflags	@"SHF_NOTE_NV_CUINFO"
        /*0018*/ 	.short	0x0002
        /*001a*/ 	.short	0x0064
        /*001c*/ 	.short	0x0082
	.zero		2


//--------------------- .nv.info                  --------------------------
	.section	.nv.info,"",@"SHT_CUDA_INFO"
	.align	4


	//----- nvinfo : EIATTR_REGCOUNT
	.align		4
        /*0000*/ 	.byte	0x04, 0x2f
        /*0002*/ 	.short	(.L_1 - .L_0)
	.align		4
.L_0:
        /*0004*/ 	.word	index@(_Z11sumaenlagpuPiS_S_i)
        /*0008*/ 	.word	0x0000000c


	//----- nvinfo : EIATTR_FRAME_SIZE
	.align		4
.L_1:
        /*000c*/ 	.byte	0x04, 0x11
        /*000e*/ 	.short	(.L_3 - .L_2)
	.align		4
.L_2:
        /*0010*/ 	.word	index@(_Z11sumaenlagpuPiS_S_i)
        /*0014*/ 	.word	0x00000000


	//----- nvinfo : EIATTR_MIN_STACK_SIZE
	.align		4
.L_3:
        /*0018*/ 	.byte	0x04, 0x12
        /*001a*/ 	.short	(.L_5 - .L_4)
	.align		4
.L_4:
        /*001c*/ 	.word	index@(_Z11sumaenlagpuPiS_S_i)
        /*0020*/ 	.word	0x00000000
.L_5:


//--------------------- .nv.compat                --------------------------
	.section	.nv.compat,"",@"SHT_CUDA_COMPAT_INFO"
	.align	4
        /*0000*/ 	.byte	0x02, 0x09, 0x00, 0x00, 0x02, 0x02, 0x01, 0x00, 0x02, 0x05, 0x05, 0x00, 0x03, 0x07, 0x01, 0x01
        /*0010*/ 	.byte	0x02, 0x03, 0x00, 0x00, 0x02, 0x06, 0x01, 0x00, 0x04, 0x0b, 0x08, 0x00, 0x09, 0x00, 0x00, 0x00
        /*0020*/ 	.byte	0x00, 0x00, 0x00, 0x00


//--------------------- .nv.info._Z11sumaenlagpuPiS_S_i --------------------------
	.section	.nv.info._Z11sumaenlagpuPiS_S_i,"",@"SHT_CUDA_INFO"
	.sectionflags	@""
	.align	4


	//----- nvinfo : EIATTR_CUDA_API_VERSION
	.align		4
        /*0000*/ 	.byte	0x04, 0x37
        /*0002*/ 	.short	(.L_7 - .L_6)
.L_6:
        /*0004*/ 	.word	0x00000082


	//----- nvinfo : EIATTR_KPARAM_INFO
	.align		4
.L_7:
        /*0008*/ 	.byte	0x04, 0x17
        /*000a*/ 	.short	(.L_9 - .L_8)
.L_8:
        /*000c*/ 	.word	0x00000000
        /*0010*/ 	.short	0x0003
        /*0012*/ 	.short	0x0018
        /*0014*/ 	.byte	0x00, 0xf0, 0x11, 0x00


	//----- nvinfo : EIATTR_KPARAM_INFO
	.align		4
.L_9:
        /*0018*/ 	.byte	0x04, 0x17
        /*001a*/ 	.short	(.L_11 - .L_10)
.L_10:
        /*001c*/ 	.word	0x00000000
        /*0020*/ 	.short	0x0002
        /*0022*/ 	.short	0x0010
        /*0024*/ 	.byte	0x00, 0xf5, 0x21, 0x00


	//----- nvinfo : EIATTR_KPARAM_INFO
	.align		4
.L_11:
        /*0028*/ 	.byte	0x04, 0x17
        /*002a*/ 	.short	(.L_13 - .L_12)
.L_12:
        /*002c*/ 	.word	0x00000000
        /*0030*/ 	.short	0x0001
        /*0032*/ 	.short	0x0008
        /*0034*/ 	.byte	0x00, 0xf5, 0x21, 0x00


	//----- nvinfo : EIATTR_KPARAM_INFO
	.align		4
.L_13:
        /*0038*/ 	.byte	0x04, 0x17
        /*003a*/ 	.short	(.L_15 - .L_14)
.L_14:
        /*003c*/ 	.word	0x00000000
        /*0040*/ 	.short	0x0000
        /*0042*/ 	.short	0x0000
        /*0044*/ 	.byte	0x00, 0xf5, 0x21, 0x00


	//----- nvinfo : EIATTR_SPARSE_MMA_MASK
	.align		4
.L_15:
        /*0048*/ 	.byte	0x03, 0x50
        /*004a*/ 	.short	0x0000


	//----- nvinfo : EIATTR_MAXREG_COUNT
	.align		4
        /*004c*/ 	.byte	0x03, 0x1b
        /*004e*/ 	.short	0x00ff


	//----- nvinfo : EIATTR_MERCURY_ISA_VERSION
	.align		4
        /*0050*/ 	.byte	0x03, 0x5f
        /*0052*/ 	.short	0x0101


	//----- nvinfo : EIATTR_VRC_CTA_INIT_COUNT
	.align		4
        /*0054*/ 	.byte	0x02, 0x4a
	.zero		1
	.zero		1


	//----- nvinfo : EIATTR_EXIT_INSTR_OFFSETS
	.align		4
        /*0058*/ 	.byte	0x04, 0x1c
        /*005a*/ 	.short	(.L_17 - .L_16)


	//   ....[0]....
.L_16:
        /*005c*/ 	.word	0x00000070


	//   ....[1]....
        /*0060*/ 	.word	0x00000130


	//----- nvinfo : EIATTR_CBANK_PARAM_SIZE
	.align		4
.L_17:
        /*0064*/ 	.byte	0x03, 0x19
        /*0066*/ 	.short	0x001c


	//----- nvinfo : EIATTR_PARAM_CBANK
	.align		4
        /*0068*/ 	.byte	0x04, 0x0a
        /*006a*/ 	.short	(.L_19 - .L_18)
	.align		4
.L_18:
        /*006c*/ 	.word	index@(.nv.constant0._Z11sumaenlagpuPiS_S_i)
        /*0070*/ 	.short	0x0380
        /*0072*/ 	.short	0x001c


	//----- nvinfo : EIATTR_SW_WAR
	.align		4
.L_19:
        /*0074*/ 	.byte	0x04, 0x36
        /*0076*/ 	.short	(.L_21 - .L_20)
.L_20:
        /*0078*/ 	.word	0x00000008
.L_21:


//--------------------- .nv.callgraph             --------------------------
	.section	.nv.callgraph,"",@"SHT_CUDA_CALLGRAPH"
	.align	4
	.sectionentsize	8
	.align		4
        /*0000*/ 	.word	0x00000000
	.align		4
        /*0004*/ 	.word	0xffffffff
	.align		4
        /*0008*/ 	.word	0x00000000
	.align		4
        /*000c*/ 	.word	0xfffffffe
	.align		4
        /*0010*/ 	.word	0x00000000
	.align		4
        /*0014*/ 	.word	0xfffffffd
	.align		4
        /*0018*/ 	.word	0x00000000
	.align		4
        /*001c*/ 	.word	0xfffffffc


//--------------------- .text._Z11sumaenlagpuPiS_S_i --------------------------
	.section	.text._Z11sumaenlagpuPiS_S_i,"ax",@progbits
	.align	128
        .global         _Z11sumaenlagpuPiS_S_i
        .type           _Z11sumaenlagpuPiS_S_i,@function
        .size           _Z11sumaenlagpuPiS_S_i,(.L_x_1 - _Z11sumaenlagpuPiS_S_i)
        .other          _Z11sumaenlagpuPiS_S_i,@"STO_CUDA_ENTRY STV_DEFAULT"
_Z11sumaenlagpuPiS_S_i:
.text._Z11sumaenlagpuPiS_S_i:
[----:B------:R-:W-:Y:S01]  /*0000*/  LDC R1, c[0x0][0x37c] ;  /* 0x0000df00ff017b82 */ /* 0x000fe20000000800 */
[----:B------:R-:W0:Y:S07]  /*0010*/  S2R R9, SR_TID.X ;  /* 0x0000000000097919 */ /* 0x000e2e0000002100 */
[----:B------:R-:W0:Y:S01]  /*0020*/  S2UR UR4, SR_CTAID.X ;  /* 0x00000000000479c3 */ /* 0x000e220000002500 */
[----:B------:R-:W1:Y:S07]  /*0030*/  LDCU UR5, c[0x0][0x398] ;  /* 0x00007300ff0577ac */ /* 0x000e6e0008000800 */
[----:B------:R-:W0:Y:S02]  /*0040*/  LDC R0, c[0x0][0x360] ;  /* 0x0000d800ff007b82 */ /* 0x000e240000000800 */
[----:B0-----:R-:W-:-:S05]  /*0050*/  IMAD R9, R0, UR4, R9 ;  /* 0x0000000400097c24 */ /* 0x001fca000f8e0209 */
[----:B-1----:R-:W-:-:S13]  /*0060*/  ISETP.GE.AND P0, PT, R9, UR5, PT ;  /* 0x0000000509007c0c */ /* 0x002fda000bf06270 */
[----:B------:R-:W-:Y:S05]  /*0070*/  @P0 EXIT ;  /* 0x000000000000094d */ /* 0x000fea0003800000 */
[----:B------:R-:W0:Y:S01]  /*0080*/  LDC.64 R2, c[0x0][0x380] ;  /* 0x0000e000ff027b82 */ /* 0x000e220000000a00 */
[----:B------:R-:W1:Y:S07]  /*0090*/  LDCU.64 UR4, c[0x0][0x358] ;  /* 0x00006b00ff0477ac */ /* 0x000e6e0008000a00 */
[----:B------:R-:W2:Y:S08]  /*00a0*/  LDC.64 R4, c[0x0][0x388] ;  /* 0x0000e200ff047b82 */ /* 0x000eb00000000a00 */
[----:B------:R-:W3:Y:S01]  /*00b0*/  LDC.64 R6, c[0x0][0x390] ;  /* 0x0000e400ff067b82 */ /* 0x000ee20000000a00 */
[----:B0-----:R-:W-:-:S06]  /*00c0*/  IMAD.WIDE R2, R9, 0x4, R2 ;  /* 0x0000000409027825 */ /* 0x001fcc00078e0202 */
[----:B-1----:R-:W4:Y:S01]  /*00d0*/  LDG.E R2, desc[UR4][R2.64] ;  /* 0x0000000402027981 */ /* 0x002f22000c1e1900 */
[----:B--2---:R-:W-:-:S06]  /*00e0*/  IMAD.WIDE R4, R9, 0x4, R4 ;  /* 0x0000000409047825 */ /* 0x004fcc00078e0204 */
[----:B------:R-:W4:Y:S01]  /*00f0*/  LDG.E R5, desc[UR4][R4.64] ;  /* 0x0000000404057981 */ /* 0x000f22000c1e1900 */
[----:B---3--:R-:W-:Y:S01]  /*0100*/  IMAD.WIDE R6, R9, 0x4, R6 ;  /* 0x0000000409067825 */ /* 0x008fe200078e0206 */
[----:B----4-:R-:W-:-:S05]  /*0110*/  IADD3 R9, PT, PT, R2, R5, RZ ;  /* 0x0000000502097210 */ /* 0x010fca0007ffe0ff */
[----:B------:R-:W-:Y:S01]  /*0120*/  STG.E desc[UR4][R6.64], R9 ;  /* 0x0000000906007986 */ /* 0x000fe2000c101904 */
[----:B------:R-:W-:Y:S05]  /*0130*/  EXIT ;  /* 0x000000000000794d */ /* 0x000fea0003800000 */
.L_x_0:
[----:B------:R-:W-:-:S00]  /*0140*/  BRA `(.L_x_0) ;  /* 0xfffffffc00fc7947 */ /* 0x000fc0000383ffff */
[----:B------:R-:W-:-:S00]  /*0150*/  NOP ;  /* 0x0000000000007918 */ /* 0x000fc00000000000 */
        /* <DEDUP_REMOVED lines=10> */
.L_x_1:


//--------------------- .nv.shared.reserved.0     --------------------------
	.section	.nv.shared.reserved.0,"aw",@nobits
	.weak		__nv_reservedSMEM_offset_0_alias
	.size		__nv_reservedSMEM_offset_0_alias, 0, 64
	.other		__nv_reservedSMEM_offset_0_alias,@"STO_CUDA_RESERVED_SHARED STV_DEFAULT"
__nv_reservedSMEM_offset_0_alias:
	.zero		0
	.zero		64


//--------------------- .nv.constant0._Z11sumaenlagpuPiS_S_i --------------------------
	.section	.nv.constant0._Z11sumaenlagpuPiS_S_i,"a",@progbits
	.sectionflags	@""
	.align	4
.nv.constant0._Z11sumaenlagpuPiS_S_i:
	.zero		924


//--------------------- SYMBOLS --------------------------

	.type		.nv.reservedSmem.offset0,@object
	.size		.nv.reservedSmem.offset0,0x4
